//
// Generated by NVIDIA NVVM Compiler
//
// Compiler Build ID: CL-36424714
// Cuda compilation tools, release 13.0, V13.0.88
// Based on NVVM 20.0.0
//

.version 9.0
.target sm_100
.address_size 64

	// .globl	_Z8sgemm_10ILi128ELi128ELi16ELi64ELi64ELi4ELi8ELi4ELi128EEvPfS0_S0_
// _ZZ8sgemm_10ILi128ELi128ELi16ELi64ELi64ELi4ELi8ELi4ELi128EEvPfS0_S0_E2As has been demoted
// _ZZ8sgemm_10ILi128ELi128ELi16ELi64ELi64ELi4ELi8ELi4ELi128EEvPfS0_S0_E2Bs has been demoted

.visible .entry _Z8sgemm_10ILi128ELi128ELi16ELi64ELi64ELi4ELi8ELi4ELi128EEvPfS0_S0_(
	.param .u64 .ptr .align 1 _Z8sgemm_10ILi128ELi128ELi16ELi64ELi64ELi4ELi8ELi4ELi128EEvPfS0_S0__param_0,
	.param .u64 .ptr .align 1 _Z8sgemm_10ILi128ELi128ELi16ELi64ELi64ELi4ELi8ELi4ELi128EEvPfS0_S0__param_1,
	.param .u64 .ptr .align 1 _Z8sgemm_10ILi128ELi128ELi16ELi64ELi64ELi4ELi8ELi4ELi128EEvPfS0_S0__param_2
)
.maxntid 128
{
	.reg .pred 	%p<3>;
	.reg .b16 	%rs<3>;
	.reg .b32 	%r<53>;
	.reg .b32 	%f<954>;
	.reg .b64 	%rd<24>;
	// demoted variable
	.shared .align 4 .b8 _ZZ8sgemm_10ILi128ELi128ELi16ELi64ELi64ELi4ELi8ELi4ELi128EEvPfS0_S0_E2As[8192];
	// demoted variable
	.shared .align 4 .b8 _ZZ8sgemm_10ILi128ELi128ELi16ELi64ELi64ELi4ELi8ELi4ELi128EEvPfS0_S0_E2Bs[8192];
	ld.param.u64 	%rd8, [_Z8sgemm_10ILi128ELi128ELi16ELi64ELi64ELi4ELi8ELi4ELi128EEvPfS0_S0__param_0];
	ld.param.u64 	%rd9, [_Z8sgemm_10ILi128ELi128ELi16ELi64ELi64ELi4ELi8ELi4ELi128EEvPfS0_S0__param_1];
	cvta.to.global.u64 	%rd10, %rd8;
	cvta.to.global.u64 	%rd11, %rd9;
	mov.u32 	%r14, %ctaid.y;
	mov.u32 	%r15, %ctaid.x;
	mov.u32 	%r1, %tid.x;
	shr.u32 	%r2, %r1, 5;
	shl.b32 	%r3, %r14, 19;
	mul.wide.u32 	%rd12, %r3, 4;
	add.s64 	%rd22, %rd10, %rd12;
	shl.b32 	%r4, %r15, 7;
	mul.wide.u32 	%rd13, %r4, 4;
	add.s64 	%rd23, %rd11, %rd13;
	shl.b32 	%r16, %r1, 2;
	shl.b32 	%r17, %r1, 11;
	or.b32  	%r18, %r17, %r1;
	and.b32  	%r19, %r18, 6268;
	mov.u32 	%r20, _ZZ8sgemm_10ILi128ELi128ELi16ELi64ELi64ELi4ELi8ELi4ELi128EEvPfS0_S0_E2As;
	add.s32 	%r5, %r20, %r19;
	shl.b32 	%r21, %r1, 4;
	and.b32  	%r22, %r21, 496;
	shl.b32 	%r23, %r2, 9;
	or.b32  	%r24, %r23, %r22;
	mov.u32 	%r25, _ZZ8sgemm_10ILi128ELi128ELi16ELi64ELi64ELi4ELi8ELi4ELi128EEvPfS0_S0_E2Bs;
	add.s32 	%r6, %r25, %r24;
	and.b32  	%r26, %r16, 256;
	add.s32 	%r27, %r26, %r20;
	add.s32 	%r7, %r27, 16;
	cvt.u16.u32 	%rs1, %r2;
	and.b16  	%rs2, %rs1, 1;
	mul.wide.u16 	%r28, %rs2, 256;
	shl.b32 	%r29, %r2, 4;
	or.b32  	%r30, %r28, %r29;
	add.s32 	%r8, %r25, %r30;
	mov.b32 	%r51, 0;
	mov.f32 	%f826, 0f00000000;
	mov.f32 	%f827, %f826;
	mov.f32 	%f828, %f826;
	mov.f32 	%f829, %f826;
	mov.f32 	%f830, %f826;
	mov.f32 	%f831, %f826;
	mov.f32 	%f832, %f826;
	mov.f32 	%f833, %f826;
	mov.f32 	%f834, %f826;
	mov.f32 	%f835, %f826;
	mov.f32 	%f836, %f826;
	mov.f32 	%f837, %f826;
	mov.f32 	%f838, %f826;
	mov.f32 	%f839, %f826;
	mov.f32 	%f840, %f826;
	mov.f32 	%f841, %f826;
	mov.f32 	%f842, %f826;
	mov.f32 	%f843, %f826;
	mov.f32 	%f844, %f826;
	mov.f32 	%f845, %f826;
	mov.f32 	%f846, %f826;
	mov.f32 	%f847, %f826;
	mov.f32 	%f848, %f826;
	mov.f32 	%f849, %f826;
	mov.f32 	%f850, %f826;
	mov.f32 	%f851, %f826;
	mov.f32 	%f852, %f826;
	mov.f32 	%f853, %f826;
	mov.f32 	%f854, %f826;
	mov.f32 	%f855, %f826;
	mov.f32 	%f856, %f826;
	mov.f32 	%f857, %f826;
	mov.f32 	%f858, %f826;
	mov.f32 	%f859, %f826;
	mov.f32 	%f860, %f826;
	mov.f32 	%f861, %f826;
	mov.f32 	%f862, %f826;
	mov.f32 	%f863, %f826;
	mov.f32 	%f864, %f826;
	mov.f32 	%f865, %f826;
	mov.f32 	%f866, %f826;
	mov.f32 	%f867, %f826;
	mov.f32 	%f868, %f826;
	mov.f32 	%f869, %f826;
	mov.f32 	%f870, %f826;
	mov.f32 	%f871, %f826;
	mov.f32 	%f872, %f826;
	mov.f32 	%f873, %f826;
	mov.f32 	%f874, %f826;
	mov.f32 	%f875, %f826;
	mov.f32 	%f876, %f826;
	mov.f32 	%f877, %f826;
	mov.f32 	%f878, %f826;
	mov.f32 	%f879, %f826;
	mov.f32 	%f880, %f826;
	mov.f32 	%f881, %f826;
	mov.f32 	%f882, %f826;
	mov.f32 	%f883, %f826;
	mov.f32 	%f884, %f826;
	mov.f32 	%f885, %f826;
	mov.f32 	%f886, %f826;
	mov.f32 	%f887, %f826;
	mov.f32 	%f888, %f826;
	mov.f32 	%f889, %f826;
	mov.f32 	%f890, %f826;
	mov.f32 	%f891, %f826;
	mov.f32 	%f892, %f826;
	mov.f32 	%f893, %f826;
	mov.f32 	%f894, %f826;
	mov.f32 	%f895, %f826;
	mov.f32 	%f896, %f826;
	mov.f32 	%f897, %f826;
	mov.f32 	%f898, %f826;
	mov.f32 	%f899, %f826;
	mov.f32 	%f900, %f826;
	mov.f32 	%f901, %f826;
	mov.f32 	%f902, %f826;
	mov.f32 	%f903, %f826;
	mov.f32 	%f904, %f826;
	mov.f32 	%f905, %f826;
	mov.f32 	%f906, %f826;
	mov.f32 	%f907, %f826;
	mov.f32 	%f908, %f826;
	mov.f32 	%f909, %f826;
	mov.f32 	%f910, %f826;
	mov.f32 	%f911, %f826;
	mov.f32 	%f912, %f826;
	mov.f32 	%f913, %f826;
	mov.f32 	%f914, %f826;
	mov.f32 	%f915, %f826;
	mov.f32 	%f916, %f826;
	mov.f32 	%f917, %f826;
	mov.f32 	%f918, %f826;
	mov.f32 	%f919, %f826;
	mov.f32 	%f920, %f826;
	mov.f32 	%f921, %f826;
	mov.f32 	%f922, %f826;
	mov.f32 	%f923, %f826;
	mov.f32 	%f924, %f826;
	mov.f32 	%f925, %f826;
	mov.f32 	%f926, %f826;
	mov.f32 	%f927, %f826;
	mov.f32 	%f928, %f826;
	mov.f32 	%f929, %f826;
	mov.f32 	%f930, %f826;
	mov.f32 	%f931, %f826;
	mov.f32 	%f932, %f826;
	mov.f32 	%f933, %f826;
	mov.f32 	%f934, %f826;
	mov.f32 	%f935, %f826;
	mov.f32 	%f936, %f826;
	mov.f32 	%f937, %f826;
	mov.f32 	%f938, %f826;
	mov.f32 	%f939, %f826;
	mov.f32 	%f940, %f826;
	mov.f32 	%f941, %f826;
	mov.f32 	%f942, %f826;
	mov.f32 	%f943, %f826;
	mov.f32 	%f944, %f826;
	mov.f32 	%f945, %f826;
	mov.f32 	%f946, %f826;
	mov.f32 	%f947, %f826;
	mov.f32 	%f948, %f826;
	mov.f32 	%f949, %f826;
	mov.f32 	%f950, %f826;
	mov.f32 	%f951, %f826;
	mov.f32 	%f952, %f826;
	mov.f32 	%f953, %f826;
$L__BB0_1:
	shl.b32 	%r32, %r2, 7;
	shl.b32 	%r33, %r1, 2;
	and.b32  	%r34, %r33, 124;
	or.b32  	%r35, %r32, %r34;
	mad.lo.s32 	%r36, %r2, 3968, %r35;
	shl.b32 	%r37, %r1, 10;
	or.b32  	%r38, %r37, %r33;
	and.b32  	%r39, %r38, 126988;
	mul.wide.u32 	%rd14, %r39, 4;
	add.s64 	%rd15, %rd22, %rd14;
	ld.global.v4.f32 	{%f386, %f387, %f388, %f389}, [%rd15];
	st.shared.f32 	[%r5], %f386;
	st.shared.f32 	[%r5+512], %f387;
	st.shared.f32 	[%r5+1024], %f388;
	st.shared.f32 	[%r5+1536], %f389;
	ld.global.v4.f32 	{%f390, %f391, %f392, %f393}, [%rd15+524288];
	st.shared.f32 	[%r5+128], %f390;
	st.shared.f32 	[%r5+640], %f391;
	st.shared.f32 	[%r5+1152], %f392;
	st.shared.f32 	[%r5+1664], %f393;
	ld.global.v4.f32 	{%f394, %f395, %f396, %f397}, [%rd15+1048576];
	st.shared.f32 	[%r5+256], %f394;
	st.shared.f32 	[%r5+768], %f395;
	st.shared.f32 	[%r5+1280], %f396;
	st.shared.f32 	[%r5+1792], %f397;
	ld.global.v4.f32 	{%f398, %f399, %f400, %f401}, [%rd15+1572864];
	st.shared.f32 	[%r5+384], %f398;
	st.shared.f32 	[%r5+896], %f399;
	st.shared.f32 	[%r5+1408], %f400;
	st.shared.f32 	[%r5+1920], %f401;
	mul.wide.u32 	%rd16, %r36, 4;
	add.s64 	%rd17, %rd23, %rd16;
	ld.global.v4.f32 	{%f402, %f403, %f404, %f405}, [%rd17];
	st.shared.v4.f32 	[%r6], {%f402, %f403, %f404, %f405};
	ld.global.v4.f32 	{%f406, %f407, %f408, %f409}, [%rd17+65536];
	st.shared.v4.f32 	[%r6+2048], {%f406, %f407, %f408, %f409};
	ld.global.v4.f32 	{%f410, %f411, %f412, %f413}, [%rd17+131072];
	st.shared.v4.f32 	[%r6+4096], {%f410, %f411, %f412, %f413};
	ld.global.v4.f32 	{%f414, %f415, %f416, %f417}, [%rd17+196608];
	st.shared.v4.f32 	[%r6+6144], {%f414, %f415, %f416, %f417};
	bar.sync 	0;
	mov.b32 	%r52, 128;
$L__BB0_2:
	add.s32 	%r40, %r7, %r52;
	ld.shared.f32 	%f418, [%r40+-144];
	ld.shared.f32 	%f419, [%r40+-140];
	ld.shared.f32 	%f420, [%r40+-136];
	ld.shared.f32 	%f421, [%r40+-132];
	ld.shared.f32 	%f422, [%r40+-128];
	ld.shared.f32 	%f423, [%r40+-124];
	ld.shared.f32 	%f424, [%r40+-120];
	ld.shared.f32 	%f425, [%r40+-116];
	add.s32 	%r41, %r8, %r52;
	ld.shared.f32 	%f426, [%r41+-128];
	ld.shared.f32 	%f427, [%r41+-124];
	ld.shared.f32 	%f428, [%r41+-120];
	ld.shared.f32 	%f429, [%r41+-116];
	ld.shared.f32 	%f430, [%r41+-64];
	ld.shared.f32 	%f431, [%r41+-60];
	ld.shared.f32 	%f432, [%r41+-56];
	ld.shared.f32 	%f433, [%r41+-52];
	ld.shared.f32 	%f434, [%r41];
	ld.shared.f32 	%f435, [%r41+4];
	ld.shared.f32 	%f436, [%r41+8];
	ld.shared.f32 	%f437, [%r41+12];
	ld.shared.f32 	%f438, [%r41+64];
	ld.shared.f32 	%f439, [%r41+68];
	ld.shared.f32 	%f440, [%r41+72];
	ld.shared.f32 	%f441, [%r41+76];
	fma.rn.f32 	%f953, %f418, %f426, %f953;
	fma.rn.f32 	%f952, %f418, %f427, %f952;
	fma.rn.f32 	%f951, %f418, %f428, %f951;
	fma.rn.f32 	%f950, %f418, %f429, %f950;
	fma.rn.f32 	%f949, %f419, %f426, %f949;
	fma.rn.f32 	%f948, %f419, %f427, %f948;
	fma.rn.f32 	%f947, %f419, %f428, %f947;
	fma.rn.f32 	%f946, %f419, %f429, %f946;
	fma.rn.f32 	%f945, %f420, %f426, %f945;
	fma.rn.f32 	%f944, %f420, %f427, %f944;
	fma.rn.f32 	%f943, %f420, %f428, %f943;
	fma.rn.f32 	%f942, %f420, %f429, %f942;
	fma.rn.f32 	%f941, %f421, %f426, %f941;
	fma.rn.f32 	%f940, %f421, %f427, %f940;
	fma.rn.f32 	%f939, %f421, %f428, %f939;
	fma.rn.f32 	%f938, %f421, %f429, %f938;
	fma.rn.f32 	%f937, %f422, %f426, %f937;
	fma.rn.f32 	%f936, %f422, %f427, %f936;
	fma.rn.f32 	%f935, %f422, %f428, %f935;
	fma.rn.f32 	%f934, %f422, %f429, %f934;
	fma.rn.f32 	%f933, %f423, %f426, %f933;
	fma.rn.f32 	%f932, %f423, %f427, %f932;
	fma.rn.f32 	%f931, %f423, %f428, %f931;
	fma.rn.f32 	%f930, %f423, %f429, %f930;
	fma.rn.f32 	%f929, %f424, %f426, %f929;
	fma.rn.f32 	%f928, %f424, %f427, %f928;
	fma.rn.f32 	%f927, %f424, %f428, %f927;
	fma.rn.f32 	%f926, %f424, %f429, %f926;
	fma.rn.f32 	%f925, %f425, %f426, %f925;
	fma.rn.f32 	%f924, %f425, %f427, %f924;
	fma.rn.f32 	%f923, %f425, %f428, %f923;
	fma.rn.f32 	%f922, %f425, %f429, %f922;
	fma.rn.f32 	%f921, %f418, %f430, %f921;
	fma.rn.f32 	%f920, %f418, %f431, %f920;
	fma.rn.f32 	%f919, %f418, %f432, %f919;
	fma.rn.f32 	%f918, %f418, %f433, %f918;
	fma.rn.f32 	%f917, %f419, %f430, %f917;
	fma.rn.f32 	%f916, %f419, %f431, %f916;
	fma.rn.f32 	%f915, %f419, %f432, %f915;
	fma.rn.f32 	%f914, %f419, %f433, %f914;
	fma.rn.f32 	%f913, %f420, %f430, %f913;
	fma.rn.f32 	%f912, %f420, %f431, %f912;
	fma.rn.f32 	%f911, %f420, %f432, %f911;
	fma.rn.f32 	%f910, %f420, %f433, %f910;
	fma.rn.f32 	%f909, %f421, %f430, %f909;
	fma.rn.f32 	%f908, %f421, %f431, %f908;
	fma.rn.f32 	%f907, %f421, %f432, %f907;
	fma.rn.f32 	%f906, %f421, %f433, %f906;
	fma.rn.f32 	%f905, %f422, %f430, %f905;
	fma.rn.f32 	%f904, %f422, %f431, %f904;
	fma.rn.f32 	%f903, %f422, %f432, %f903;
	fma.rn.f32 	%f902, %f422, %f433, %f902;
	fma.rn.f32 	%f901, %f423, %f430, %f901;
	fma.rn.f32 	%f900, %f423, %f431, %f900;
	fma.rn.f32 	%f899, %f423, %f432, %f899;
	fma.rn.f32 	%f898, %f423, %f433, %f898;
	fma.rn.f32 	%f897, %f424, %f430, %f897;
	fma.rn.f32 	%f896, %f424, %f431, %f896;
	fma.rn.f32 	%f895, %f424, %f432, %f895;
	fma.rn.f32 	%f894, %f424, %f433, %f894;
	fma.rn.f32 	%f893, %f425, %f430, %f893;
	fma.rn.f32 	%f892, %f425, %f431, %f892;
	fma.rn.f32 	%f891, %f425, %f432, %f891;
	fma.rn.f32 	%f890, %f425, %f433, %f890;
	fma.rn.f32 	%f889, %f418, %f434, %f889;
	fma.rn.f32 	%f888, %f418, %f435, %f888;
	fma.rn.f32 	%f887, %f418, %f436, %f887;
	fma.rn.f32 	%f886, %f418, %f437, %f886;
	fma.rn.f32 	%f885, %f419, %f434, %f885;
	fma.rn.f32 	%f884, %f419, %f435, %f884;
	fma.rn.f32 	%f883, %f419, %f436, %f883;
	fma.rn.f32 	%f882, %f419, %f437, %f882;
	fma.rn.f32 	%f881, %f420, %f434, %f881;
	fma.rn.f32 	%f880, %f420, %f435, %f880;
	fma.rn.f32 	%f879, %f420, %f436, %f879;
	fma.rn.f32 	%f878, %f420, %f437, %f878;
	fma.rn.f32 	%f877, %f421, %f434, %f877;
	fma.rn.f32 	%f876, %f421, %f435, %f876;
	fma.rn.f32 	%f875, %f421, %f436, %f875;
	fma.rn.f32 	%f874, %f421, %f437, %f874;
	fma.rn.f32 	%f873, %f422, %f434, %f873;
	fma.rn.f32 	%f872, %f422, %f435, %f872;
	fma.rn.f32 	%f871, %f422, %f436, %f871;
	fma.rn.f32 	%f870, %f422, %f437, %f870;
	fma.rn.f32 	%f869, %f423, %f434, %f869;
	fma.rn.f32 	%f868, %f423, %f435, %f868;
	fma.rn.f32 	%f867, %f423, %f436, %f867;
	fma.rn.f32 	%f866, %f423, %f437, %f866;
	fma.rn.f32 	%f865, %f424, %f434, %f865;
	fma.rn.f32 	%f864, %f424, %f435, %f864;
	fma.rn.f32 	%f863, %f424, %f436, %f863;
	fma.rn.f32 	%f862, %f424, %f437, %f862;
	fma.rn.f32 	%f861, %f425, %f434, %f861;
	fma.rn.f32 	%f860, %f425, %f435, %f860;
	fma.rn.f32 	%f859, %f425, %f436, %f859;
	fma.rn.f32 	%f858, %f425, %f437, %f858;
	fma.rn.f32 	%f857, %f418, %f438, %f857;
	fma.rn.f32 	%f856, %f418, %f439, %f856;
	fma.rn.f32 	%f855, %f418, %f440, %f855;
	fma.rn.f32 	%f854, %f418, %f441, %f854;
	fma.rn.f32 	%f853, %f419, %f438, %f853;
	fma.rn.f32 	%f852, %f419, %f439, %f852;
	fma.rn.f32 	%f851, %f419, %f440, %f851;
	fma.rn.f32 	%f850, %f419, %f441, %f850;
	fma.rn.f32 	%f849, %f420, %f438, %f849;
	fma.rn.f32 	%f848, %f420, %f439, %f848;
	fma.rn.f32 	%f847, %f420, %f440, %f847;
	fma.rn.f32 	%f846, %f420, %f441, %f846;
	fma.rn.f32 	%f845, %f421, %f438, %f845;
	fma.rn.f32 	%f844, %f421, %f439, %f844;
	fma.rn.f32 	%f843, %f421, %f440, %f843;
	fma.rn.f32 	%f842, %f421, %f441, %f842;
	fma.rn.f32 	%f841, %f422, %f438, %f841;
	fma.rn.f32 	%f840, %f422, %f439, %f840;
	fma.rn.f32 	%f839, %f422, %f440, %f839;
	fma.rn.f32 	%f838, %f422, %f441, %f838;
	fma.rn.f32 	%f837, %f423, %f438, %f837;
	fma.rn.f32 	%f836, %f423, %f439, %f836;
	fma.rn.f32 	%f835, %f423, %f440, %f835;
	fma.rn.f32 	%f834, %f423, %f441, %f834;
	fma.rn.f32 	%f833, %f424, %f438, %f833;
	fma.rn.f32 	%f832, %f424, %f439, %f832;
	fma.rn.f32 	%f831, %f424, %f440, %f831;
	fma.rn.f32 	%f830, %f424, %f441, %f830;
	fma.rn.f32 	%f829, %f425, %f438, %f829;
	fma.rn.f32 	%f828, %f425, %f439, %f828;
	fma.rn.f32 	%f827, %f425, %f440, %f827;
	fma.rn.f32 	%f826, %f425, %f441, %f826;
	add.s32 	%r52, %r52, 512;
	setp.ne.s32 	%p1, %r52, 8320;
	@%p1 bra 	$L__BB0_2;
	bar.sync 	0;
	add.s32 	%r12, %r51, 16;
	setp.lt.u32 	%p2, %r51, 4080;
	add.s64 	%rd23, %rd23, 262144;
	add.s64 	%rd22, %rd22, 64;
	mov.u32 	%r51, %r12;
	@%p2 bra 	$L__BB0_1;
	ld.param.u64 	%rd21, [_Z8sgemm_10ILi128ELi128ELi16ELi64ELi64ELi4ELi8ELi4ELi128EEvPfS0_S0__param_2];
	shl.b32 	%r42, %r1, 12;
	and.b32  	%r43, %r42, 262144;
	cvta.to.global.u64 	%rd18, %rd21;
	add.s32 	%r44, %r3, %r4;
	add.s32 	%r45, %r44, %r43;
	shl.b32 	%r46, %r2, 2;
	shl.b32 	%r47, %r2, 6;
	and.b32  	%r48, %r47, 64;
	or.b32  	%r49, %r48, %r46;
	add.s32 	%r50, %r49, %r45;
	mul.wide.u32 	%rd19, %r50, 4;
	add.s64 	%rd20, %rd18, %rd19;
	ld.global.v4.f32 	{%f442, %f443, %f444, %f445}, [%rd20];
	fma.rn.f32 	%f446, %f442, 0f00000000, %f953;
	fma.rn.f32 	%f447, %f443, 0f00000000, %f952;
	fma.rn.f32 	%f448, %f444, 0f00000000, %f951;
	fma.rn.f32 	%f449, %f445, 0f00000000, %f950;
	st.global.v4.f32 	[%rd20], {%f446, %f447, %f448, %f449};
	ld.global.v4.f32 	{%f450, %f451, %f452, %f453}, [%rd20+16384];
	fma.rn.f32 	%f454, %f450, 0f00000000, %f949;
	fma.rn.f32 	%f455, %f451, 0f00000000, %f948;
	fma.rn.f32 	%f456, %f452, 0f00000000, %f947;
	fma.rn.f32 	%f457, %f453, 0f00000000, %f946;
	st.global.v4.f32 	[%rd20+16384], {%f454, %f455, %f456, %f457};
	ld.global.v4.f32 	{%f458, %f459, %f460, %f461}, [%rd20+32768];
	fma.rn.f32 	%f462, %f458, 0f00000000, %f945;
	fma.rn.f32 	%f463, %f459, 0f00000000, %f944;
	fma.rn.f32 	%f464, %f460, 0f00000000, %f943;
	fma.rn.f32 	%f465, %f461, 0f00000000, %f942;
	st.global.v4.f32 	[%rd20+32768], {%f462, %f463, %f464, %f465};
	ld.global.v4.f32 	{%f466, %f467, %f468, %f469}, [%rd20+49152];
	fma.rn.f32 	%f470, %f466, 0f00000000, %f941;
	fma.rn.f32 	%f471, %f467, 0f00000000, %f940;
	fma.rn.f32 	%f472, %f468, 0f00000000, %f939;
	fma.rn.f32 	%f473, %f469, 0f00000000, %f938;
	st.global.v4.f32 	[%rd20+49152], {%f470, %f471, %f472, %f473};
	ld.global.v4.f32 	{%f474, %f475, %f476, %f477}, [%rd20+65536];
	fma.rn.f32 	%f478, %f474, 0f00000000, %f937;
	fma.rn.f32 	%f479, %f475, 0f00000000, %f936;
	fma.rn.f32 	%f480, %f476, 0f00000000, %f935;
	fma.rn.f32 	%f481, %f477, 0f00000000, %f934;
	st.global.v4.f32 	[%rd20+65536], {%f478, %f479, %f480, %f481};
	ld.global.v4.f32 	{%f482, %f483, %f484, %f485}, [%rd20+81920];
	fma.rn.f32 	%f486, %f482, 0f00000000, %f933;
	fma.rn.f32 	%f487, %f483, 0f00000000, %f932;
	fma.rn.f32 	%f488, %f484, 0f00000000, %f931;
	fma.rn.f32 	%f489, %f485, 0f00000000, %f930;
	st.global.v4.f32 	[%rd20+81920], {%f486, %f487, %f488, %f489};
	ld.global.v4.f32 	{%f490, %f491, %f492, %f493}, [%rd20+98304];
	fma.rn.f32 	%f494, %f490, 0f00000000, %f929;
	fma.rn.f32 	%f495, %f491, 0f00000000, %f928;
	fma.rn.f32 	%f496, %f492, 0f00000000, %f927;
	fma.rn.f32 	%f497, %f493, 0f00000000, %f926;
	st.global.v4.f32 	[%rd20+98304], {%f494, %f495, %f496, %f497};
	ld.global.v4.f32 	{%f498, %f499, %f500, %f501}, [%rd20+114688];
	fma.rn.f32 	%f502, %f498, 0f00000000, %f925;
	fma.rn.f32 	%f503, %f499, 0f00000000, %f924;
	fma.rn.f32 	%f504, %f500, 0f00000000, %f923;
	fma.rn.f32 	%f505, %f501, 0f00000000, %f922;
	st.global.v4.f32 	[%rd20+114688], {%f502, %f503, %f504, %f505};
	ld.global.v4.f32 	{%f506, %f507, %f508, %f509}, [%rd20+64];
	fma.rn.f32 	%f510, %f506, 0f00000000, %f921;
	fma.rn.f32 	%f511, %f507, 0f00000000, %f920;
	fma.rn.f32 	%f512, %f508, 0f00000000, %f919;
	fma.rn.f32 	%f513, %f509, 0f00000000, %f918;
	st.global.v4.f32 	[%rd20+64], {%f510, %f511, %f512, %f513};
	ld.global.v4.f32 	{%f514, %f515, %f516, %f517}, [%rd20+16448];
	fma.rn.f32 	%f518, %f514, 0f00000000, %f917;
	fma.rn.f32 	%f519, %f515, 0f00000000, %f916;
	fma.rn.f32 	%f520, %f516, 0f00000000, %f915;
	fma.rn.f32 	%f521, %f517, 0f00000000, %f914;
	st.global.v4.f32 	[%rd20+16448], {%f518, %f519, %f520, %f521};
	ld.global.v4.f32 	{%f522, %f523, %f524, %f525}, [%rd20+32832];
	fma.rn.f32 	%f526, %f522, 0f00000000, %f913;
	fma.rn.f32 	%f527, %f523, 0f00000000, %f912;
	fma.rn.f32 	%f528, %f524, 0f00000000, %f911;
	fma.rn.f32 	%f529, %f525, 0f00000000, %f910;
	st.global.v4.f32 	[%rd20+32832], {%f526, %f527, %f528, %f529};
	ld.global.v4.f32 	{%f530, %f531, %f532, %f533}, [%rd20+49216];
	fma.rn.f32 	%f534, %f530, 0f00000000, %f909;
	fma.rn.f32 	%f535, %f531, 0f00000000, %f908;
	fma.rn.f32 	%f536, %f532, 0f00000000, %f907;
	fma.rn.f32 	%f537, %f533, 0f00000000, %f906;
	st.global.v4.f32 	[%rd20+49216], {%f534, %f535, %f536, %f537};
	ld.global.v4.f32 	{%f538, %f539, %f540, %f541}, [%rd20+65600];
	fma.rn.f32 	%f542, %f538, 0f00000000, %f905;
	fma.rn.f32 	%f543, %f539, 0f00000000, %f904;
	fma.rn.f32 	%f544, %f540, 0f00000000, %f903;
	fma.rn.f32 	%f545, %f541, 0f00000000, %f902;
	st.global.v4.f32 	[%rd20+65600], {%f542, %f543, %f544, %f545};
	ld.global.v4.f32 	{%f546, %f547, %f548, %f549}, [%rd20+81984];
	fma.rn.f32 	%f550, %f546, 0f00000000, %f901;
	fma.rn.f32 	%f551, %f547, 0f00000000, %f900;
	fma.rn.f32 	%f552, %f548, 0f00000000, %f899;
	fma.rn.f32 	%f553, %f549, 0f00000000, %f898;
	st.global.v4.f32 	[%rd20+81984], {%f550, %f551, %f552, %f553};
	ld.global.v4.f32 	{%f554, %f555, %f556, %f557}, [%rd20+98368];
	fma.rn.f32 	%f558, %f554, 0f00000000, %f897;
	fma.rn.f32 	%f559, %f555, 0f00000000, %f896;
	fma.rn.f32 	%f560, %f556, 0f00000000, %f895;
	fma.rn.f32 	%f561, %f557, 0f00000000, %f894;
	st.global.v4.f32 	[%rd20+98368], {%f558, %f559, %f560, %f561};
	ld.global.v4.f32 	{%f562, %f563, %f564, %f565}, [%rd20+114752];
	fma.rn.f32 	%f566, %f562, 0f00000000, %f893;
	fma.rn.f32 	%f567, %f563, 0f00000000, %f892;
	fma.rn.f32 	%f568, %f564, 0f00000000, %f891;
	fma.rn.f32 	%f569, %f565, 0f00000000, %f890;
	st.global.v4.f32 	[%rd20+114752], {%f566, %f567, %f568, %f569};
	ld.global.v4.f32 	{%f570, %f571, %f572, %f573}, [%rd20+128];
	fma.rn.f32 	%f574, %f570, 0f00000000, %f889;
	fma.rn.f32 	%f575, %f571, 0f00000000, %f888;
	fma.rn.f32 	%f576, %f572, 0f00000000, %f887;
	fma.rn.f32 	%f577, %f573, 0f00000000, %f886;
	st.global.v4.f32 	[%rd20+128], {%f574, %f575, %f576, %f577};
	ld.global.v4.f32 	{%f578, %f579, %f580, %f581}, [%rd20+16512];
	fma.rn.f32 	%f582, %f578, 0f00000000, %f885;
	fma.rn.f32 	%f583, %f579, 0f00000000, %f884;
	fma.rn.f32 	%f584, %f580, 0f00000000, %f883;
	fma.rn.f32 	%f585, %f581, 0f00000000, %f882;
	st.global.v4.f32 	[%rd20+16512], {%f582, %f583, %f584, %f585};
	ld.global.v4.f32 	{%f586, %f587, %f588, %f589}, [%rd20+32896];
	fma.rn.f32 	%f590, %f586, 0f00000000, %f881;
	fma.rn.f32 	%f591, %f587, 0f00000000, %f880;
	fma.rn.f32 	%f592, %f588, 0f00000000, %f879;
	fma.rn.f32 	%f593, %f589, 0f00000000, %f878;
	st.global.v4.f32 	[%rd20+32896], {%f590, %f591, %f592, %f593};
	ld.global.v4.f32 	{%f594, %f595, %f596, %f597}, [%rd20+49280];
	fma.rn.f32 	%f598, %f594, 0f00000000, %f877;
	fma.rn.f32 	%f599, %f595, 0f00000000, %f876;
	fma.rn.f32 	%f600, %f596, 0f00000000, %f875;
	fma.rn.f32 	%f601, %f597, 0f00000000, %f874;
	st.global.v4.f32 	[%rd20+49280], {%f598, %f599, %f600, %f601};
	ld.global.v4.f32 	{%f602, %f603, %f604, %f605}, [%rd20+65664];
	fma.rn.f32 	%f606, %f602, 0f00000000, %f873;
	fma.rn.f32 	%f607, %f603, 0f00000000, %f872;
	fma.rn.f32 	%f608, %f604, 0f00000000, %f871;
	fma.rn.f32 	%f609, %f605, 0f00000000, %f870;
	st.global.v4.f32 	[%rd20+65664], {%f606, %f607, %f608, %f609};
	ld.global.v4.f32 	{%f610, %f611, %f612, %f613}, [%rd20+82048];
	fma.rn.f32 	%f614, %f610, 0f00000000, %f869;
	fma.rn.f32 	%f615, %f611, 0f00000000, %f868;
	fma.rn.f32 	%f616, %f612, 0f00000000, %f867;
	fma.rn.f32 	%f617, %f613, 0f00000000, %f866;
	st.global.v4.f32 	[%rd20+82048], {%f614, %f615, %f616, %f617};
	ld.global.v4.f32 	{%f618, %f619, %f620, %f621}, [%rd20+98432];
	fma.rn.f32 	%f622, %f618, 0f00000000, %f865;
	fma.rn.f32 	%f623, %f619, 0f00000000, %f864;
	fma.rn.f32 	%f624, %f620, 0f00000000, %f863;
	fma.rn.f32 	%f625, %f621, 0f00000000, %f862;
	st.global.v4.f32 	[%rd20+98432], {%f622, %f623, %f624, %f625};
	ld.global.v4.f32 	{%f626, %f627, %f628, %f629}, [%rd20+114816];
	fma.rn.f32 	%f630, %f626, 0f00000000, %f861;
	fma.rn.f32 	%f631, %f627, 0f00000000, %f860;
	fma.rn.f32 	%f632, %f628, 0f00000000, %f859;
	fma.rn.f32 	%f633, %f629, 0f00000000, %f858;
	st.global.v4.f32 	[%rd20+114816], {%f630, %f631, %f632, %f633};
	ld.global.v4.f32 	{%f634, %f635, %f636, %f637}, [%rd20+192];
	fma.rn.f32 	%f638, %f634, 0f00000000, %f857;
	fma.rn.f32 	%f639, %f635, 0f00000000, %f856;
	fma.rn.f32 	%f640, %f636, 0f00000000, %f855;
	fma.rn.f32 	%f641, %f637, 0f00000000, %f854;
	st.global.v4.f32 	[%rd20+192], {%f638, %f639, %f640, %f641};
	ld.global.v4.f32 	{%f642, %f643, %f644, %f645}, [%rd20+16576];
	fma.rn.f32 	%f646, %f642, 0f00000000, %f853;
	fma.rn.f32 	%f647, %f643, 0f00000000, %f852;
	fma.rn.f32 	%f648, %f644, 0f00000000, %f851;
	fma.rn.f32 	%f649, %f645, 0f00000000, %f850;
	st.global.v4.f32 	[%rd20+16576], {%f646, %f647, %f648, %f649};
	ld.global.v4.f32 	{%f650, %f651, %f652, %f653}, [%rd20+32960];
	fma.rn.f32 	%f654, %f650, 0f00000000, %f849;
	fma.rn.f32 	%f655, %f651, 0f00000000, %f848;
	fma.rn.f32 	%f656, %f652, 0f00000000, %f847;
	fma.rn.f32 	%f657, %f653, 0f00000000, %f846;
	st.global.v4.f32 	[%rd20+32960], {%f654, %f655, %f656, %f657};
	ld.global.v4.f32 	{%f658, %f659, %f660, %f661}, [%rd20+49344];
	fma.rn.f32 	%f662, %f658, 0f00000000, %f845;
	fma.rn.f32 	%f663, %f659, 0f00000000, %f844;
	fma.rn.f32 	%f664, %f660, 0f00000000, %f843;
	fma.rn.f32 	%f665, %f661, 0f00000000, %f842;
	st.global.v4.f32 	[%rd20+49344], {%f662, %f663, %f664, %f665};
	ld.global.v4.f32 	{%f666, %f667, %f668, %f669}, [%rd20+65728];
	fma.rn.f32 	%f670, %f666, 0f00000000, %f841;
	fma.rn.f32 	%f671, %f667, 0f00000000, %f840;
	fma.rn.f32 	%f672, %f668, 0f00000000, %f839;
	fma.rn.f32 	%f673, %f669, 0f00000000, %f838;
	st.global.v4.f32 	[%rd20+65728], {%f670, %f671, %f672, %f673};
	ld.global.v4.f32 	{%f674, %f675, %f676, %f677}, [%rd20+82112];
	fma.rn.f32 	%f678, %f674, 0f00000000, %f837;
	fma.rn.f32 	%f679, %f675, 0f00000000, %f836;
	fma.rn.f32 	%f680, %f676, 0f00000000, %f835;
	fma.rn.f32 	%f681, %f677, 0f00000000, %f834;
	st.global.v4.f32 	[%rd20+82112], {%f678, %f679, %f680, %f681};
	ld.global.v4.f32 	{%f682, %f683, %f684, %f685}, [%rd20+98496];
	fma.rn.f32 	%f686, %f682, 0f00000000, %f833;
	fma.rn.f32 	%f687, %f683, 0f00000000, %f832;
	fma.rn.f32 	%f688, %f684, 0f00000000, %f831;
	fma.rn.f32 	%f689, %f685, 0f00000000, %f830;
	st.global.v4.f32 	[%rd20+98496], {%f686, %f687, %f688, %f689};
	ld.global.v4.f32 	{%f690, %f691, %f692, %f693}, [%rd20+114880];
	fma.rn.f32 	%f694, %f690, 0f00000000, %f829;
	fma.rn.f32 	%f695, %f691, 0f00000000, %f828;
	fma.rn.f32 	%f696, %f692, 0f00000000, %f827;
	fma.rn.f32 	%f697, %f693, 0f00000000, %f826;
	st.global.v4.f32 	[%rd20+114880], {%f694, %f695, %f696, %f697};
	ret;

}


// ===== COMPILED SASS (sm_100) =====

	.target	sm_100

	.elftype	@"ET_EXEC"


//--------------------- .note.nv.tkinfo           --------------------------
	.section	.note.nv.tkinfo,"",@"SHT_NOTE"
	.sectionflags	@"SHF_NOTE_NV_TKINFO"
	.tkinfo
        /*0018*/ 	.word	0x00000002
        /*0030*/ 	.string	""
        /*0030*/ 	.string	"ptxas"
        /*0030*/ 	.string	"Cuda compilation tools, release 13.0, V13.0.88"
        /*0030*/ 	.string	"Build cuda_13.0.r13.0/compiler.36424714_0"
        /*0030*/ 	.string	"-arch sm_100 -m 64 "



//--------------------- .note.nv.cuinfo           --------------------------
	.section	.note.nv.cuinfo,"",@"SHT_NOTE"
	.sectionflags	@"SHF_NOTE_NV_CUINFO"
        /*0018*/ 	.short	0x0002
        /*001a*/ 	.short	0x0064
        /*001c*/ 	.short	0x0082
	.zero		2


//--------------------- .nv.info                  --------------------------
	.section	.nv.info,"",@"SHT_CUDA_INFO"
	.align	4


	//----- nvinfo : EIATTR_REGCOUNT
	.align		4
        /*0000*/ 	.byte	0x04, 0x2f
        /*0002*/ 	.short	(.L_1 - .L_0)
	.align		4
.L_0:
        /*0004*/ 	.word	index@(_Z8sgemm_10ILi128ELi128ELi16ELi64ELi64ELi4ELi8ELi4ELi128EEvPfS0_S0_)
        /*0008*/ 	.word	0x000000bc


	//----- nvinfo : EIATTR_FRAME_SIZE
	.align		4
.L_1:
        /*000c*/ 	.byte	0x04, 0x11
        /*000e*/ 	.short	(.L_3 - .L_2)
	.align		4
.L_2:
        /*0010*/ 	.word	index@(_Z8sgemm_10ILi128ELi128ELi16ELi64ELi64ELi4ELi8ELi4ELi128EEvPfS0_S0_)
        /*0014*/ 	.word	0x00000000


	//----- nvinfo : EIATTR_MIN_STACK_SIZE
	.align		4
.L_3:
        /*0018*/ 	.byte	0x04, 0x12
        /*001a*/ 	.short	(.L_5 - .L_4)
	.align		4
.L_4:
        /*001c*/ 	.word	index@(_Z8sgemm_10ILi128ELi128ELi16ELi64ELi64ELi4ELi8ELi4ELi128EEvPfS0_S0_)
        /*0020*/ 	.word	0x00000000
.L_5:


//--------------------- .nv.compat                --------------------------
	.section	.nv.compat,"",@"SHT_CUDA_COMPAT_INFO"
	.align	4
        /*0000*/ 	.byte	0x02, 0x09, 0x00, 0x00, 0x02, 0x02, 0x01, 0x00, 0x02, 0x05, 0x05, 0x00, 0x03, 0x07, 0x01, 0x01
        /*0010*/ 	.byte	0x02, 0x03, 0x00, 0x00, 0x02, 0x06, 0x01, 0x00, 0x04, 0x0b, 0x08, 0x00, 0x09, 0x00, 0x00, 0x00
        /*0020*/ 	.byte	0x00, 0x00, 0x00, 0x00


//--------------------- .nv.info._Z8sgemm_10ILi128ELi128ELi16ELi64ELi64ELi4ELi8ELi4ELi128EEvPfS0_S0_ --------------------------
	.section	.nv.info._Z8sgemm_10ILi128ELi128ELi16ELi64ELi64ELi4ELi8ELi4ELi128EEvPfS0_S0_,"",@"SHT_CUDA_INFO"
	.sectionflags	@""
	.align	4


	//----- nvinfo : EIATTR_CUDA_API_VERSION
	.align		4
        /*0000*/ 	.byte	0x04, 0x37
        /*0002*/ 	.short	(.L_7 - .L_6)
.L_6:
        /*0004*/ 	.word	0x00000082


	//----- nvinfo : EIATTR_KPARAM_INFO
	.align		4
.L_7:
        /*0008*/ 	.byte	0x04, 0x17
        /*000a*/ 	.short	(.L_9 - .L_8)
.L_8:
        /*000c*/ 	.word	0x00000000
        /*0010*/ 	.short	0x0002
        /*0012*/ 	.short	0x0010
        /*0014*/ 	.byte	0x00, 0xf5, 0x21, 0x00


	//----- nvinfo : EIATTR_KPARAM_INFO
	.align		4
.L_9:
        /*0018*/ 	.byte	0x04, 0x17
        /*001a*/ 	.short	(.L_11 - .L_10)
.L_10:
        /*001c*/ 	.word	0x00000000
        /*0020*/ 	.short	0x0001
        /*0022*/ 	.short	0x0008
        /*0024*/ 	.byte	0x00, 0xf5, 0x21, 0x00


	//----- nvinfo : EIATTR_KPARAM_INFO
	.align		4
.L_11:
        /*0028*/ 	.byte	0x04, 0x17
        /*002a*/ 	.short	(.L_13 - .L_12)
.L_12:
        /*002c*/ 	.word	0x00000000
        /*0030*/ 	.short	0x0000
        /*0032*/ 	.short	0x0000
        /*0034*/ 	.byte	0x00, 0xf5, 0x21, 0x00


	//----- nvinfo : EIATTR_SPARSE_MMA_MASK
	.align		4
.L_13:
        /*0038*/ 	.byte	0x03, 0x50
        /*003a*/ 	.short	0x0000


	//----- nvinfo : EIATTR_MAXREG_COUNT
	.align		4
        /*003c*/ 	.byte	0x03, 0x1b
        /*003e*/ 	.short	0x00ff


	//----- nvinfo : EIATTR_NUM_BARRIERS
	.align		4
        /*0040*/ 	.byte	0x02, 0x4c
        /*0042*/ 	.byte	0x01
	.zero		1


	//----- nvinfo : EIATTR_MERCURY_ISA_VERSION
	.align		4
        /*0044*/ 	.byte	0x03, 0x5f
        /*0046*/ 	.short	0x0101


	//----- nvinfo : EIATTR_VRC_CTA_INIT_COUNT
	.align		4
        /*0048*/ 	.byte	0x02, 0x4a
	.zero		1
	.zero		1


	//----- nvinfo : EIATTR_EXIT_INSTR_OFFSETS
	.align		4
        /*004c*/ 	.byte	0x04, 0x1c
        /*004e*/ 	.short	(.L_15 - .L_14)


	//   ....[0]....
.L_14:
        /*0050*/ 	.word	0x00001e80


	//----- nvinfo : EIATTR_MAX_THREADS
	.align		4
.L_15:
        /*0054*/ 	.byte	0x04, 0x05
        /*0056*/ 	.short	(.L_17 - .L_16)
.L_16:
        /*0058*/ 	.word	0x00000080
        /*005c*/ 	.word	0x00000001
        /*0060*/ 	.word	0x00000001


	//----- nvinfo : EIATTR_CBANK_PARAM_SIZE
	.align		4
.L_17:
        /*0064*/ 	.byte	0x03, 0x19
        /*0066*/ 	.short	0x0018


	//----- nvinfo : EIATTR_PARAM_CBANK
	.align		4
        /*0068*/ 	.byte	0x04, 0x0a
        /*006a*/ 	.short	(.L_19 - .L_18)
	.align		4
.L_18:
        /*006c*/ 	.word	index@(.nv.constant0._Z8sgemm_10ILi128ELi128ELi16ELi64ELi64ELi4ELi8ELi4ELi128EEvPfS0_S0_)
        /*0070*/ 	.short	0x0380
        /*0072*/ 	.short	0x0018


	//----- nvinfo : EIATTR_SW_WAR
	.align		4
.L_19:
        /*0074*/ 	.byte	0x04, 0x36
        /*0076*/ 	.short	(.L_21 - .L_20)
.L_20:
        /*0078*/ 	.word	0x00000008
.L_21:


//--------------------- .nv.callgraph             --------------------------
	.section	.nv.callgraph,"",@"SHT_CUDA_CALLGRAPH"
	.align	4
	.sectionentsize	8
	.align		4
        /*0000*/ 	.word	0x00000000
	.align		4
        /*0004*/ 	.word	0xffffffff
	.align		4
        /*0008*/ 	.word	0x00000000
	.align		4
        /*000c*/ 	.word	0xfffffffe
	.align		4
        /*0010*/ 	.word	0x00000000
	.align		4
        /*0014*/ 	.word	0xfffffffd
	.align		4
        /*0018*/ 	.word	0x00000000
	.align		4
        /*001c*/ 	.word	0xfffffffc


//--------------------- .text._Z8sgemm_10ILi128ELi128ELi16ELi64ELi64ELi4ELi8ELi4ELi128EEvPfS0_S0_ --------------------------
	.section	.text._Z8sgemm_10ILi128ELi128ELi16ELi64ELi64ELi4ELi8ELi4ELi128EEvPfS0_S0_,"ax",@progbits
	.align	128
        .global         _Z8sgemm_10ILi128ELi128ELi16ELi64ELi64ELi4ELi8ELi4ELi128EEvPfS0_S0_
        .type           _Z8sgemm_10ILi128ELi128ELi16ELi64ELi64ELi4ELi8ELi4ELi128EEvPfS0_S0_,@function
        .size           _Z8sgemm_10ILi128ELi128ELi16ELi64ELi64ELi4ELi8ELi4ELi128EEvPfS0_S0_,(.L_x_3 - _Z8sgemm_10ILi128ELi128ELi16ELi64ELi64ELi4ELi8ELi4ELi128EEvPfS0_S0_)
        .other          _Z8sgemm_10ILi128ELi128ELi16ELi64ELi64ELi4ELi8ELi4ELi128EEvPfS0_S0_,@"STO_CUDA_ENTRY STV_DEFAULT"
_Z8sgemm_10ILi128ELi128ELi16ELi64ELi64ELi4ELi8ELi4ELi128EEvPfS0_S0_:
.text._Z8sgemm_10ILi128ELi128ELi16ELi64ELi64ELi4ELi8ELi4ELi128EEvPfS0_S0_:
[----:B------:R-:W-:Y:S08]  /*0000*/  LDC R1, c[0x0][0x37c] ;  /* 0x0000df00ff017b82 */ /* 0x000ff00000000800 */
[----:B------:R-:W0:Y:S01]  /*0010*/  S2UR UR5, SR_CTAID.Y ;  /* 0x00000000000579c3 */ /* 0x000e220000002600 */
[----:B------:R-:W1:Y:S01]  /*0020*/  LDCU.128 UR8, c[0x0][0x380] ;  /* 0x00007000ff0877ac */ /* 0x000e620008000c00 */
[----:B------:R-:W2:Y:S01]  /*0030*/  S2R R56, SR_TID.X ;  /* 0x0000000000387919 */ /* 0x000ea20000002100 */
[----:B------:R-:W-:Y:S01]  /*0040*/  HFMA2 R178, -RZ, RZ, 0, 0 ;  /* 0x00000000ffb27431 */ /* 0x000fe200000001ff */
[----:B------:R-:W-:Y:S01]  /*0050*/  CS2R R112, SRZ ;  /* 0x0000000000707805 */ /* 0x000fe2000001ff00 */
[----:B------:R-:W-:Y:S01]  /*0060*/  HFMA2 R182, -RZ, RZ, 0, 0 ;  /* 0x00000000ffb67431 */ /* 0x000fe200000001ff */
[----:B------:R-:W-:Y:S01]  /*0070*/  CS2R R114, SRZ ;  /* 0x0000000000727805 */ /* 0x000fe2000001ff00 */
[----:B------:R-:W-:Y:S01]  /*0080*/  HFMA2 R94, -RZ, RZ, 0, 0 ;  /* 0x00000000ff5e7431 */ /* 0x000fe200000001ff */
[----:B------:R-:W3:Y:S01]  /*0090*/  S2UR UR12, SR_CTAID.X ;  /* 0x00000000000c79c3 */ /* 0x000ee20000002500 */
[----:B------:R-:W-:Y:S01]  /*00a0*/  HFMA2 R96, -RZ, RZ, 0, 0 ;  /* 0x00000000ff607431 */ /* 0x000fe200000001ff */
[----:B------:R-:W-:-:S02]  /*00b0*/  CS2R R106, SRZ ;  /* 0x00000000006a7805 */ /* 0x000fc4000001ff00 */
[----:B------:R-:W-:Y:S02]  /*00c0*/  CS2R R104, SRZ ;  /* 0x0000000000687805 */ /* 0x000fe4000001ff00 */
[----:B------:R-:W-:Y:S02]  /*00d0*/  CS2R R6, SRZ ;  /* 0x0000000000067805 */ /* 0x000fe4000001ff00 */
[----:B------:R-:W-:Y:S02]  /*00e0*/  CS2R R10, SRZ ;  /* 0x00000000000a7805 */ /* 0x000fe4000001ff00 */
[----:B------:R-:W-:Y:S02]  /*00f0*/  CS2R R4, SRZ ;  /* 0x0000000000047805 */ /* 0x000fe4000001ff00 */
[----:B------:R-:W-:Y:S02]  /*0100*/  CS2R R8, SRZ ;  /* 0x0000000000087805 */ /* 0x000fe4000001ff00 */
[----:B------:R-:W-:-:S02]  /*0110*/  CS2R R14, SRZ ;  /* 0x00000000000e7805 */ /* 0x000fc4000001ff00 */
[----:B------:R-:W-:Y:S02]  /*0120*/  CS2R R12, SRZ ;  /* 0x00000000000c7805 */ /* 0x000fe4000001ff00 */
[----:B------:R-:W-:Y:S02]  /*0130*/  CS2R R16, SRZ ;  /* 0x0000000000107805 */ /* 0x000fe4000001ff00 */
[----:B------:R-:W-:Y:S02]  /*0140*/  CS2R R18, SRZ ;  /* 0x0000000000127805 */ /* 0x000fe4000001ff00 */
[----:B------:R-:W-:Y:S02]  /*0150*/  CS2R R22, SRZ ;  /* 0x0000000000167805 */ /* 0x000fe4000001ff00 */
[----:B------:R-:W-:Y:S02]  /*0160*/  CS2R R20, SRZ ;  /* 0x0000000000147805 */ /* 0x000fe4000001ff00 */
[----:B------:R-:W-:-:S02]  /*0170*/  CS2R R116, SRZ ;  /* 0x0000000000747805 */ /* 0x000fc4000001ff00 */
[----:B------:R-:W-:Y:S01]  /*0180*/  CS2R R118, SRZ ;  /* 0x0000000000767805 */ /* 0x000fe2000001ff00 */
[----:B0-----:R-:W-:Y:S01]  /*0190*/  USHF.L.U32 UR5, UR5, 0x13, URZ ;  /* 0x0000001305057899 */ /* 0x001fe200080006ff */
[----:B------:R-:W-:Y:S02]  /*01a0*/  CS2R R120, SRZ ;  /* 0x0000000000787805 */ /* 0x000fe4000001ff00 */
[----:B------:R-:W-:Y:S02]  /*01b0*/  CS2R R122, SRZ ;  /* 0x00000000007a7805 */ /* 0x000fe4000001ff00 */
[----:B------:R-:W-:Y:S01]  /*01c0*/  CS2R R124, SRZ ;  /* 0x00000000007c7805 */ /* 0x000fe2000001ff00 */
[----:B-1----:R-:W-:Y:S01]  /*01d0*/  UIMAD.WIDE.U32 UR6, UR5, 0x4, UR8 ;  /* 0x00000004050678a5 */ /* 0x002fe2000f8e0008 */
[----:B------:R-:W-:Y:S02]  /*01e0*/  CS2R R126, SRZ ;  /* 0x00000000007e7805 */ /* 0x000fe4000001ff00 */
[----:B------:R-:W-:-:S02]  /*01f0*/  CS2R R128, SRZ ;  /* 0x0000000000807805 */ /* 0x000fc4000001ff00 */
[----:B------:R-:W-:Y:S01]  /*0200*/  CS2R R130, SRZ ;  /* 0x0000000000827805 */ /* 0x000fe2000001ff00 */
[----:B---3--:R-:W-:Y:S01]  /*0210*/  USHF.L.U32 UR12, UR12, 0x7, URZ ;  /* 0x000000070c0c7899 */ /* 0x008fe200080006ff */
[----:B------:R-:W-:Y:S02]  /*0220*/  CS2R R132, SRZ ;  /* 0x0000000000847805 */ /* 0x000fe4000001ff00 */
[----:B--2---:R-:W-:Y:S02]  /*0230*/  SHF.R.U32.HI R91, RZ, 0x5, R56 ;  /* 0x00000005ff5b7819 */ /* 0x004fe40000011638 */
[----:B------:R-:W-:Y:S01]  /*0240*/  CS2R R134, SRZ ;  /* 0x0000000000867805 */ /* 0x000fe2000001ff00 */
[----:B------:R-:W-:Y:S01]  /*0250*/  UIMAD.WIDE.U32 UR8, UR12, 0x4, UR10 ;  /* 0x000000040c0878a5 */ /* 0x000fe2000f8e000a */
[----:B------:R-:W0:Y:S01]  /*0260*/  S2UR UR11, SR_CgaCtaId ;  /* 0x00000000000b79c3 */ /* 0x000e220000008800 */
[C---:B------:R-:W-:Y:S01]  /*0270*/  SHF.L.U32 R0, R91.reuse, 0x8, RZ ;  /* 0x000000085b007819 */ /* 0x040fe200000006ff */
[----:B------:R-:W-:Y:S01]  /*0280*/  UMOV UR10, 0x400 ;  /* 0x00000400000a7882 */ /* 0x000fe20000000000 */
[----:B------:R-:W-:-:S02]  /*0290*/  SHF.L.U32 R3, R91, 0x4, RZ ;  /* 0x000000045b037819 */ /* 0x000fc400000006ff */
[----:B------:R-:W-:Y:S02]  /*02a0*/  CS2R R136, SRZ ;  /* 0x0000000000887805 */ /* 0x000fe4000001ff00 */
[----:B------:R-:W-:Y:S02]  /*02b0*/  LOP3.LUT R0, R0, 0x100, RZ, 0xe2, !PT ;  /* 0x0000010000007812 */ /* 0x000fe400078ee2ff */
[----:B------:R-:W-:Y:S02]  /*02c0*/  CS2R R138, SRZ ;  /* 0x00000000008a7805 */ /* 0x000fe4000001ff00 */
[C---:B------:R-:W-:Y:S02]  /*02d0*/  SHF.L.U32 R26, R56.reuse, 0x4, RZ ;  /* 0x00000004381a7819 */ /* 0x040fe400000006ff */
[----:B------:R-:W-:Y:S02]  /*02e0*/  CS2R R140, SRZ ;  /* 0x00000000008c7805 */ /* 0x000fe4000001ff00 */
[----:B------:R-:W-:-:S02]  /*02f0*/  SHF.L.U32 R24, R56, 0x2, RZ ;  /* 0x0000000238187819 */ /* 0x000fc400000006ff */
[----:B------:R-:W-:Y:S02]  /*0300*/  CS2R R142, SRZ ;  /* 0x00000000008e7805 */ /* 0x000fe4000001ff00 */
[----:B------:R-:W-:Y:S01]  /*0310*/  LOP3.LUT R57, R0, R3, RZ, 0xfc, !PT ;  /* 0x0000000300397212 */ /* 0x000fe200078efcff */
[----:B------:R-:W-:Y:S01]  /*0320*/  HFMA2 R0, -RZ, RZ, 0, 0 ;  /* 0x00000000ff007431 */ /* 0x000fe200000001ff */
[----:B------:R-:W-:Y:S02]  /*0330*/  SHF.L.U32 R25, R56, 0xb, RZ ;  /* 0x0000000b38197819 */ /* 0x000fe400000006ff */
[----:B------:R-:W-:Y:S02]  /*0340*/  CS2R R2, SRZ ;  /* 0x0000000000027805 */ /* 0x000fe4000001ff00 */
[----:B------:R-:W-:Y:S02]  /*0350*/  LOP3.LUT R26, R26, 0x1f0, RZ, 0xc0, !PT ;  /* 0x000001f01a1a7812 */ /* 0x000fe400078ec0ff */
[----:B------:R-:W-:-:S02]  /*0360*/  CS2R R144, SRZ ;  /* 0x0000000000907805 */ /* 0x000fc4000001ff00 */
[----:B------:R-:W-:Y:S02]  /*0370*/  LOP3.LUT R24, R24, 0x100, RZ, 0xc0, !PT ;  /* 0x0000010018187812 */ /* 0x000fe400078ec0ff */
[----:B------:R-:W-:Y:S02]  /*0380*/  CS2R R146, SRZ ;  /* 0x0000000000927805 */ /* 0x000fe4000001ff00 */
[----:B------:R-:W-:Y:S02]  /*0390*/  CS2R R148, SRZ ;  /* 0x0000000000947805 */ /* 0x000fe4000001ff00 */
[----:B------:R-:W-:Y:S02]  /*03a0*/  CS2R R150, SRZ ;  /* 0x0000000000967805 */ /* 0x000fe4000001ff00 */
[----:B------:R-:W-:Y:S02]  /*03b0*/  CS2R R152, SRZ ;  /* 0x0000000000987805 */ /* 0x000fe4000001ff00 */
[----:B------:R-:W-:-:S02]  /*03c0*/  CS2R R154, SRZ ;  /* 0x00000000009a7805 */ /* 0x000fc4000001ff00 */
[----:B------:R-:W-:Y:S01]  /*03d0*/  CS2R R156, SRZ ;  /* 0x00000000009c7805 */ /* 0x000fe2000001ff00 */
[----:B0-----:R-:W-:Y:S01]  /*03e0*/  ULEA UR13, UR11, UR10, 0x18 ;  /* 0x0000000a0b0d7291 */ /* 0x001fe2000f8ec0ff */
[----:B------:R-:W-:Y:S01]  /*03f0*/  CS2R R158, SRZ ;  /* 0x00000000009e7805 */ /* 0x000fe2000001ff00 */
[----:B------:R-:W-:Y:S01]  /*0400*/  UIADD3 UR10, UPT, UPT, UR10, 0x2000, URZ ;  /* 0x000020000a0a7890 */ /* 0x000fe2000fffe0ff */
[----:B------:R-:W-:Y:S02]  /*0410*/  CS2R R160, SRZ ;  /* 0x0000000000a07805 */ /* 0x000fe4000001ff00 */
[----:B------:R-:W-:Y:S02]  /*0420*/  CS2R R162, SRZ ;  /* 0x0000000000a27805 */ /* 0x000fe4000001ff00 */
[----:B------:R-:W-:Y:S01]  /*0430*/  CS2R R164, SRZ ;  /* 0x0000000000a47805 */ /* 0x000fe2000001ff00 */
[----:B------:R-:W-:Y:S01]  /*0440*/  ULEA UR10, UR11, UR10, 0x18 ;  /* 0x0000000a0b0a7291 */ /* 0x000fe2000f8ec0ff */
[----:B------:R-:W-:-:S02]  /*0450*/  CS2R R166, SRZ ;  /* 0x0000000000a67805 */ /* 0x000fc4000001ff00 */
[----:B------:R-:W-:Y:S02]  /*0460*/  CS2R R168, SRZ ;  /* 0x0000000000a87805 */ /* 0x000fe4000001ff00 */
[----:B------:R-:W-:Y:S02]  /*0470*/  CS2R R170, SRZ ;  /* 0x0000000000aa7805 */ /* 0x000fe4000001ff00 */
[----:B------:R-:W-:Y:S02]  /*0480*/  CS2R R172, SRZ ;  /* 0x0000000000ac7805 */ /* 0x000fe4000001ff00 */
[----:B------:R-:W-:Y:S02]  /*0490*/  CS2R R174, SRZ ;  /* 0x0000000000ae7805 */ /* 0x000fe4000001ff00 */
[----:B------:R-:W-:Y:S02]  /*04a0*/  MOV R176, RZ ;  /* 0x000000ff00b07202 */ /* 0x000fe40000000f00 */
[----:B------:R-:W-:-:S02]  /*04b0*/  CS2R R68, SRZ ;  /* 0x0000000000447805 */ /* 0x000fc4000001ff00 */
[----:B------:R-:W-:Y:S02]  /*04c0*/  MOV R180, RZ ;  /* 0x000000ff00b47202 */ /* 0x000fe40000000f00 */
        /* <DEDUP_REMOVED lines=15> */
[----:B------:R-:W-:Y:S01]  /*05c0*/  MOV R65, RZ ;  /* 0x000000ff00417202 */ /* 0x000fe20000000f00 */
[----:B------:R-:W0:Y:S01]  /*05d0*/  LDCU.64 UR14, c[0x0][0x358] ;  /* 0x00006b00ff0e77ac */ /* 0x000e220008000a00 */
[----:B------:R-:W-:-:S02]  /*05e0*/  LOP3.LUT R64, R25, 0x187c, R56, 0xc8, !PT ;  /* 0x0000187c19407812 */ /* 0x000fc400078ec838 */
[----:B------:R-:W-:Y:S01]  /*05f0*/  LEA R59, R91, R26, 0x9 ;  /* 0x0000001a5b3b7211 */ /* 0x000fe200078e48ff */
[----:B------:R-:W-:Y:S01]  /*0600*/  UMOV UR4, URZ ;  /* 0x000000ff00047c82 */ /* 0x000fe20008000000 */
[----:B------:R-:W-:Y:S02]  /*0610*/  IADD3 R58, PT, PT, R24, UR13, RZ ;  /* 0x0000000d183a7c10 */ /* 0x000fe4000fffe0ff */
[----:B------:R-:W-:-:S07]  /*0620*/  IADD3 R57, PT, PT, R57, UR10, RZ ;  /* 0x0000000a39397c10 */ /* 0x000fce000fffe0ff */
.L_x_1:
[C---:B------:R-:W-:Y:S02]  /*0630*/  SHF.L.U32 R29, R56.reuse, 0x2, RZ ;  /* 0x00000002381d7819 */ /* 0x040fe400000006ff */
[----:B------:R-:W-:Y:S02]  /*0640*/  SHF.L.U32 R24, R56, 0xa, RZ ;  /* 0x0000000a38187819 */ /* 0x000fe400000006ff */
[----:B------:R-:W-:Y:S02]  /*0650*/  LOP3.LUT R28, R29, 0x7c, RZ, 0xc0, !PT ;  /* 0x0000007c1d1c7812 */ /* 0x000fe400078ec0ff */
[----:B------:R-:W-:Y:S02]  /*0660*/  MOV R100, UR6 ;  /* 0x0000000600647c02 */ /* 0x000fe40008000f00 */
[----:B------:R-:W-:Y:S02]  /*0670*/  LEA R28, R91, R28, 0x7 ;  /* 0x0000001c5b1c7211 */ /* 0x000fe400078e38ff */
[----:B------:R-:W-:-:S02]  /*0680*/  MOV R101, UR7 ;  /* 0x0000000700657c02 */ /* 0x000fc40008000f00 */
[----:B------:R-:W-:Y:S01]  /*0690*/  LOP3.LUT R25, R24, 0x1f00c, R29, 0xc8, !PT ;  /* 0x0001f00c18197812 */ /* 0x000fe200078ec81d */
[----:B------:R-:W-:Y:S01]  /*06a0*/  IMAD R29, R91, 0xf80, R28 ;  /* 0x00000f805b1d7824 */ /* 0x000fe200078e021c */
[----:B------:R-:W-:Y:S02]  /*06b0*/  MOV R98, UR8 ;  /* 0x0000000800627c02 */ /* 0x000fe40008000f00 */
[----:B------:R-:W-:Y:S01]  /*06c0*/  MOV R99, UR9 ;  /* 0x0000000900637c02 */ /* 0x000fe20008000f00 */
[----:B------:R-:W-:-:S04]  /*06d0*/  IMAD.WIDE.U32 R100, R25, 0x4, R100 ;  /* 0x0000000419647825 */ /* 0x000fc800078e0064 */
[----:B------:R-:W-:Y:S01]  /*06e0*/  IMAD.WIDE.U32 R98, R29, 0x4, R98 ;  /* 0x000000041d627825 */ /* 0x000fe200078e0062 */
[----:B0-----:R-:W2:Y:S04]  /*06f0*/  LDG.E.128 R52, desc[UR14][R100.64] ;  /* 0x0000000e64347981 */ /* 0x001ea8000c1e1d00 */
[----:B------:R-:W3:Y:S04]  /*0700*/  LDG.E.128 R24, desc[UR14][R100.64+0x80000] ;  /* 0x0800000e64187981 */ /* 0x000ee8000c1e1d00 */
[----:B------:R-:W4:Y:S04]  /*0710*/  LDG.E.128 R28, desc[UR14][R100.64+0x100000] ;  /* 0x1000000e641c7981 */ /* 0x000f28000c1e1d00 */
[----:B------:R-:W5:Y:S04]  /*0720*/  LDG.E.128 R32, desc[UR14][R100.64+0x180000] ;  /* 0x1800000e64207981 */ /* 0x000f68000c1e1d00 */
[----:B------:R-:W5:Y:S04]  /*0730*/  LDG.E.128 R36, desc[UR14][R98.64] ;  /* 0x0000000e62247981 */ /* 0x000f68000c1e1d00 */
[----:B------:R-:W5:Y:S04]  /*0740*/  LDG.E.128 R40, desc[UR14][R98.64+0x10000] ;  /* 0x0100000e62287981 */ /* 0x000f68000c1e1d00 */
[----:B------:R-:W5:Y:S04]  /*0750*/  LDG.E.128 R44, desc[UR14][R98.64+0x20000] ;  /* 0x0200000e622c7981 */ /* 0x000f68000c1e1d00 */
[----:B------:R-:W5:Y:S01]  /*0760*/  LDG.E.128 R48, desc[UR14][R98.64+0x30000] ;  /* 0x0300000e62307981 */ /* 0x000f62000c1e1d00 */
[----:B------:R-:W-:Y:S01]  /*0770*/  UIADD3 UR4, UPT, UPT, UR4, 0x10, URZ ;  /* 0x0000001004047890 */ /* 0x000fe2000fffe0ff */
[----:B------:R-:W-:-:S03]  /*0780*/  UMOV UR11, 0x80 ;  /* 0x00000080000b7882 */ /* 0x000fc60000000000 */
[----:B------:R-:W-:Y:S01]  /*0790*/  UISETP.GE.U32.AND UP0, UPT, UR4, 0x1000, UPT ;  /* 0x000010000400788c */ /* 0x000fe2000bf06070 */
[----:B--2---:R0:W-:Y:S04]  /*07a0*/  STS [R64+UR13], R52 ;  /* 0x0000003440007988 */ /* 0x0041e8000800080d */
[----:B------:R0:W-:Y:S04]  /*07b0*/  STS [R64+UR13+0x200], R53 ;  /* 0x0002003540007988 */ /* 0x0001e8000800080d */
[----:B------:R0:W-:Y:S04]  /*07c0*/  STS [R64+UR13+0x400], R54 ;  /* 0x0004003640007988 */ /* 0x0001e8000800080d */
[----:B------:R0:W-:Y:S04]  /*07d0*/  STS [R64+UR13+0x600], R55 ;  /* 0x0006003740007988 */ /* 0x0001e8000800080d */
[----:B---3--:R0:W-:Y:S04]  /*07e0*/  STS [R64+UR13+0x80], R24 ;  /* 0x0000801840007988 */ /* 0x0081e8000800080d */
[----:B------:R0:W-:Y:S04]  /*07f0*/  STS [R64+UR13+0x280], R25 ;  /* 0x0002801940007988 */ /* 0x0001e8000800080d */
[----:B------:R0:W-:Y:S04]  /*0800*/  STS [R64+UR13+0x480], R26 ;  /* 0x0004801a40007988 */ /* 0x0001e8000800080d */
[----:B------:R0:W-:Y:S04]  /*0810*/  STS [R64+UR13+0x680], R27 ;  /* 0x0006801b40007988 */ /* 0x0001e8000800080d */
[----:B----4-:R0:W-:Y:S04]  /*0820*/  STS [R64+UR13+0x100], R28 ;  /* 0x0001001c40007988 */ /* 0x0101e8000800080d */
[----:B------:R0:W-:Y:S04]  /*0830*/  STS [R64+UR13+0x300], R29 ;  /* 0x0003001d40007988 */ /* 0x0001e8000800080d */
[----:B------:R0:W-:Y:S04]  /*0840*/  STS [R64+UR13+0x500], R30 ;  /* 0x0005001e40007988 */ /* 0x0001e8000800080d */
[----:B------:R0:W-:Y:S04]  /*0850*/  STS [R64+UR13+0x700], R31 ;  /* 0x0007001f40007988 */ /* 0x0001e8000800080d */
[----:B-----5:R0:W-:Y:S04]  /*0860*/  STS [R64+UR13+0x180], R32 ;  /* 0x0001802040007988 */ /* 0x0201e8000800080d */
[----:B------:R0:W-:Y:S04]  /*0870*/  STS [R64+UR13+0x380], R33 ;  /* 0x0003802140007988 */ /* 0x0001e8000800080d */
[----:B------:R0:W-:Y:S04]  /*0880*/  STS [R64+UR13+0x580], R34 ;  /* 0x0005802240007988 */ /* 0x0001e8000800080d */
[----:B------:R0:W-:Y:S04]  /*0890*/  STS [R64+UR13+0x780], R35 ;  /* 0x0007802340007988 */ /* 0x0001e8000800080d */
[----:B------:R0:W-:Y:S04]  /*08a0*/  STS.128 [R59+UR10], R36 ;  /* 0x000000243b007988 */ /* 0x0001e80008000c0a */
[----:B------:R0:W-:Y:S04]  /*08b0*/  STS.128 [R59+UR10+0x800], R40 ;  /* 0x000800283b007988 */ /* 0x0001e80008000c0a */
[----:B------:R0:W-:Y:S04]  /*08c0*/  STS.128 [R59+UR10+0x1000], R44 ;  /* 0x0010002c3b007988 */ /* 0x0001e80008000c0a */
[----:B------:R0:W-:Y:S01]  /*08d0*/  STS.128 [R59+UR10+0x1800], R48 ;  /* 0x001800303b007988 */ /* 0x0001e20008000c0a */
[----:B------:R-:W-:Y:S06]  /*08e0*/  BAR.SYNC.DEFER_BLOCKING 0x0 ;  /* 0x0000000000007b1d */ /* 0x000fec0000010000 */
.L_x_0:
[----:B0-----:R-:W-:Y:S04]  /*08f0*/  LDS.128 R32, [R58+UR11+-0x80] ;  /* 0xffff800b3a207984 */ /* 0x001fe80008000c00 */
[----:B------:R-:W0:Y:S04]  /*0900*/  LDS.128 R40, [R57+UR11+-0x80] ;  /* 0xffff800b39287984 */ /* 0x000e280008000c00 */
[----:B------:R-:W1:Y:S04]  /*0910*/  LDS.128 R28, [R58+UR11+-0x70] ;  /* 0xffff900b3a1c7984 */ /* 0x000e680008000c00 */
[----:B------:R-:W2:Y:S04]  /*0920*/  LDS.128 R24, [R57+UR11+-0x40] ;  /* 0xffffc00b39187984 */ /* 0x000ea80008000c00 */
[----:B------:R-:W3:Y:S01]  /*0930*/  LDS.128 R36, [R57+UR11] ;  /* 0x0000000b39247984 */ /* 0x000ee20008000c00 */
[----:B0-----:R-:W-:Y:S01]  /*0940*/  FFMA R65, R32, R40, R65 ;  /* 0x0000002820417223 */ /* 0x001fe20000000041 */
[C---:B------:R-:W-:Y:S01]  /*0950*/  FFMA R61, R40.reuse, R33, R61 ;  /* 0x00000021283d7223 */ /* 0x040fe2000000003d */
[C---:B------:R-:W-:Y:S01]  /*0960*/  FFMA R89, R40.reuse, R34, R89 ;  /* 0x0000002228597223 */ /* 0x040fe20000000059 */
[----:B------:R-:W-:Y:S01]  /*0970*/  FFMA R94, R40, R35, R94 ;  /* 0x00000023285e7223 */ /* 0x000fe2000000005e */
[----:B-1----:R-:W-:Y:S01]  /*0980*/  FFMA R83, R28, R40, R83 ;  /* 0x000000281c537223 */ /* 0x002fe20000000053 */
[C---:B------:R-:W-:Y:S01]  /*0990*/  FFMA R80, R40.reuse, R29, R80 ;  /* 0x0000001d28507223 */ /* 0x040fe20000000050 */
[C---:B------:R-:W-:Y:S01]  /*09a0*/  FFMA R77, R40.reuse, R30, R77 ;  /* 0x0000001e284d7223 */ /* 0x040fe2000000004d */
[----:B------:R-:W-:Y:S01]  /*09b0*/  FFMA R73, R40, R31, R73 ;  /* 0x0000001f28497223 */ /* 0x000fe20000000049 */
[-C--:B------:R-:W-:Y:S01]  /*09c0*/  FFMA R66, R32, R41.reuse, R66 ;  /* 0x0000002920427223 */ /* 0x080fe20000000042 */
[-C--:B------:R-:W-:Y:S01]  /*09d0*/  FFMA R62, R33, R41.reuse, R62 ;  /* 0x00000029213e7223 */ /* 0x080fe2000000003e */
[-C--:B------:R-:W-:Y:S01]  /*09e0*/  FFMA R90, R34, R41.reuse, R90 ;  /* 0x00000029225a7223 */ /* 0x080fe2000000005a */
[-C--:B------:R-:W-:Y:S01]  /*09f0*/  FFMA R92, R35, R41.reuse, R92 ;  /* 0x00000029235c7223 */ /* 0x080fe2000000005c */
[-C--:B------:R-:W-:Y:S01]  /*0a00*/  FFMA R84, R28, R41.reuse, R84 ;  /* 0x000000291c547223 */ /* 0x080fe20000000054 */
[-C--:B------:R-:W-:Y:S01]  /*0a10*/  FFMA R78, R29, R41.reuse, R78 ;  /* 0x000000291d4e7223 */ /* 0x080fe2000000004e */
[-C--:B------:R-:W-:Y:S01]  /*0a20*/  FFMA R74, R30, R41.reuse, R74 ;  /* 0x000000291e4a7223 */ /* 0x080fe2000000004a */
        /* <DEDUP_REMOVED lines=17> */
[----:B--2---:R-:W-:Y:S01]  /*0b40*/  FFMA R69, R32, R24, R69 ;  /* 0x0000001820457223 */ /* 0x004fe20000000045 */
[----:B------:R-:W0:Y:S01]  /*0b50*/  LDS.128 R40, [R57+UR11+0x40] ;  /* 0x0000400b39287984 */ /* 0x000e220008000c00 */
[----:B------:R-:W-:Y:S01]  /*0b60*/  UIADD3 UR11, UPT, UPT, UR11, 0x200, URZ ;  /* 0x000002000b0b7890 */ /* 0x000fe2000fffe0ff */
[C---:B------:R-:W-:Y:S01]  /*0b70*/  FFMA R173, R24.reuse, R33, R173 ;  /* 0x0000002118ad7223 */ /* 0x040fe200000000ad */
[C---:B------:R-:W-:Y:S01]  /*0b80*/  FFMA R169, R24.reuse, R34, R169 ;  /* 0x0000002218a97223 */ /* 0x040fe200000000a9 */
[----:B------:R-:W-:Y:S01]  /*0b90*/  FFMA R170, R24, R35, R170 ;  /* 0x0000002318aa7223 */ /* 0x000fe200000000aa */
[----:B------:R-:W-:Y:S01]  /*0ba0*/  UISETP.NE.AND UP1, UPT, UR11, 0x2080, UPT ;  /* 0x000020800b00788c */ /* 0x000fe2000bf25270 */
[----:B------:R-:W-:Y:S01]  /*0bb0*/  FFMA R165, R28, R24, R165 ;  /* 0x000000181ca57223 */ /* 0x000fe200000000a5 */
        /* <DEDUP_REMOVED lines=27> */
[----:B---3--:R-:W-:Y:S01]  /*0d70*/  FFMA R149, R32, R36, R149 ;  /* 0x0000002420957223 */ /* 0x008fe20000000095 */
[C---:B------:R-:W-:Y:S01]  /*0d80*/  FFMA R145, R36.reuse, R33, R145 ;  /* 0x0000002124917223 */ /* 0x040fe20000000091 */
[C---:B------:R-:W-:Y:S01]  /*0d90*/  FFMA R141, R36.reuse, R34, R141 ;  /* 0x00000022248d7223 */ /* 0x040fe2000000008d */
[----:B------:R-:W-:Y:S01]  /*0da0*/  FFMA R137, R36, R35, R137 ;  /* 0x0000002324897223 */ /* 0x000fe20000000089 */
        /* <DEDUP_REMOVED lines=28> */
[C---:B0-----:R-:W-:Y:S01]  /*0f70*/  FFMA R117, R32.reuse, R40, R117 ;  /* 0x0000002820757223 */ /* 0x041fe20000000075 */
[C---:B------:R-:W-:Y:S01]  /*0f80*/  FFMA R114, R32.reuse, R41, R114 ;  /* 0x0000002920727223 */ /* 0x040fe20000000072 */
[CC--:B------:R-:W-:Y:S01]  /*0f90*/  FFMA R105, R32.reuse, R42.reuse, R105 ;  /* 0x0000002a20697223 */ /* 0x0c0fe20000000069 */
[----:B------:R-:W-:Y:S01]  /*0fa0*/  FFMA R22, R32, R43, R22 ;  /* 0x0000002b20167223 */ /* 0x000fe20000000016 */
[C---:B------:R-:W-:Y:S01]  /*0fb0*/  FFMA R107, R40.reuse, R33, R107 ;  /* 0x00000021286b7223 */ /* 0x040fe2000000006b */
[C---:B------:R-:W-:Y:S01]  /*0fc0*/  FFMA R18, R33.reuse, R41, R18 ;  /* 0x0000002921127223 */ /* 0x040fe20000000012 */
[C---:B------:R-:W-:Y:S01]  /*0fd0*/  FFMA R21, R33.reuse, R42, R21 ;  /* 0x0000002a21157223 */ /* 0x040fe20000000015 */
[----:B------:R-:W-:Y:S01]  /*0fe0*/  FFMA R20, R33, R43, R20 ;  /* 0x0000002b21147223 */ /* 0x000fe20000000014 */
[----:B------:R-:W-:Y:S01]  /*0ff0*/  FFMA R23, R40, R34, R23 ;  /* 0x0000002228177223 */ /* 0x000fe20000000017 */
[C---:B------:R-:W-:Y:S01]  /*1000*/  FFMA R14, R34.reuse, R41, R14 ;  /* 0x00000029220e7223 */ /* 0x040fe2000000000e */
[CC--:B------:R-:W-:Y:S01]  /*1010*/  FFMA R19, R34.reuse, R42.reuse, R19 ;  /* 0x0000002a22137223 */ /* 0x0c0fe20000000013 */
[----:B------:R-:W-:Y:S01]  /*1020*/  FFMA R16, R34, R43, R16 ;  /* 0x0000002b22107223 */ /* 0x000fe20000000010 */
[----:B------:R-:W-:Y:S01]  /*1030*/  FFMA R3, R40, R35, R3 ;  /* 0x0000002328037223 */ /* 0x000fe20000000003 */
[C---:B------:R-:W-:Y:S01]  /*1040*/  FFMA R10, R35.reuse, R41, R10 ;  /* 0x00000029230a7223 */ /* 0x040fe2000000000a */
[C---:B------:R-:W-:Y:S01]  /*1050*/  FFMA R17, R35.reuse, R42, R17 ;  /* 0x0000002a23117223 */ /* 0x040fe20000000011 */
[----:B------:R-:W-:Y:S01]  /*1060*/  FFMA R12, R35, R43, R12 ;  /* 0x0000002b230c7223 */ /* 0x000fe2000000000c */
[C---:B------:R-:W-:Y:S01]  /*1070*/  FFMA R5, R28.reuse, R40, R5 ;  /* 0x000000281c057223 */ /* 0x040fe20000000005 */
        /* <DEDUP_REMOVED lines=15> */
[----:B------:R-:W-:Y:S06]  /*1170*/  BRA.U UP1, `(.L_x_0) ;  /* 0xfffffff501dc7547 */ /* 0x000fec000b83ffff */
[----:B------:R-:W-:Y:S01]  /*1180*/  BAR.SYNC.DEFER_BLOCKING 0x0 ;  /* 0x0000000000007b1d */ /* 0x000fe20000010000 */
[----:B------:R-:W-:Y:S02]  /*1190*/  UIADD3 UR8, UP1, UPT, UR8, 0x40000, URZ ;  /* 0x0004000008087890 */ /* 0x000fe4000ff3e0ff */
[----:B------:R-:W-:Y:S02]  /*11a0*/  UIADD3 UR6, UP2, UPT, UR6, 0x40, URZ ;  /* 0x0000004006067890 */ /* 0x000fe4000ff5e0ff */
[----:B------:R-:W-:Y:S02]  /*11b0*/  UIADD3.X UR9, UPT, UPT, URZ, UR9, URZ, UP1, !UPT ;  /* 0x00000009ff097290 */ /* 0x000fe40008ffe4ff */
[----:B------:R-:W-:Y:S01]  /*11c0*/  UIADD3.X UR7, UPT, UPT, URZ, UR7, URZ, UP2, !UPT ;  /* 0x00000007ff077290 */ /* 0x000fe200097fe4ff */
[----:B------:R-:W-:Y:S11]  /*11d0*/  BRA.U !UP0, `(.L_x_1) ;  /* 0xfffffff508147547 */ /* 0x000ff6000b83ffff */
[----:B------:R-:W0:Y:S01]  /*11e0*/  LDC.64 R184, c[0x0][0x390] ;  /* 0x0000e400ffb87b82 */ /* 0x000e220000000a00 */
[----:B------:R-:W-:Y:S02]  /*11f0*/  SHF.L.U32 R56, R56, 0xc, RZ ;  /* 0x0000000c38387819 */ /* 0x000fe400000006ff */
[C---:B------:R-:W-:Y:S02]  /*1200*/  SHF.L.U32 R24, R91.reuse, 0x2, RZ ;  /* 0x000000025b187819 */ /* 0x040fe400000006ff */
[----:B------:R-:W-:Y:S02]  /*1210*/  SHF.L.U32 R91, R91, 0x6, RZ ;  /* 0x000000065b5b7819 */ /* 0x000fe400000006ff */
[----:B------:R-:W-:Y:S02]  /*1220*/  MOV R25, UR12 ;  /* 0x0000000c00197c02 */ /* 0x000fe40008000f00 */
[----:B------:R-:W-:Y:S02]  /*1230*/  LOP3.LUT R56, R56, 0x40000, RZ, 0xc0, !PT ;  /* 0x0004000038387812 */ /* 0x000fe400078ec0ff */
[----:B------:R-:W-:-:S02]  /*1240*/  LOP3.LUT R91, R24, 0x40, R91, 0xf8, !PT ;  /* 0x00000040185b7812 */ /* 0x000fc400078ef85b */
[----:B------:R-:W-:-:S04]  /*1250*/  IADD3 R56, PT, PT, R56, UR5, R25 ;  /* 0x0000000538387c10 */ /* 0x000fc8000fffe019 */
[----:B------:R-:W-:-:S05]  /*1260*/  IADD3 R91, PT, PT, R56, R91, RZ ;  /* 0x0000005b385b7210 */ /* 0x000fca0007ffe0ff */
[----:B0-----:R-:W-:-:S05]  /*1270*/  IMAD.WIDE.U32 R184, R91, 0x4, R184 ;  /* 0x000000045bb87825 */ /* 0x001fca00078e00b8 */
[----:B------:R-:W2:Y:S04]  /*1280*/  LDG.E.128 R28, desc[UR14][R184.64] ;  /* 0x0000000eb81c7981 */ /* 0x000ea8000c1e1d00 */
[----:B------:R-:W3:Y:S04]  /*1290*/  LDG.E.128 R24, desc[UR14][R184.64+0x4000] ;  /* 0x0040000eb8187981 */ /* 0x000ee8000c1e1d00 */
[----:B------:R-:W4:Y:S04]  /*12a0*/  LDG.E.128 R56, desc[UR14][R184.64+0x8000] ;  /* 0x0080000eb8387981 */ /* 0x000f28000c1e1d00 */
[----:B------:R-:W5:Y:S04]  /*12b0*/  LDG.E.128 R52, desc[UR14][R184.64+0xc000] ;  /* 0x00c0000eb8347981 */ /* 0x000f68000c1e1d00 */
[----:B------:R-:W5:Y:S04]  /*12c0*/  LDG.E.128 R48, desc[UR14][R184.64+0x10000] ;  /* 0x0100000eb8307981 */ /* 0x000f68000c1e1d00 */
[----:B------:R-:W5:Y:S04]  /*12d0*/  LDG.E.128 R44, desc[UR14][R184.64+0x14000] ;  /* 0x0140000eb82c7981 */ /* 0x000f68000c1e1d00 */
[----:B------:R-:W5:Y:S04]  /*12e0*/  LDG.E.128 R40, desc[UR14][R184.64+0x18000] ;  /* 0x0180000eb8287981 */ /* 0x000f68000c1e1d00 */
[----:B------:R-:W5:Y:S04]  /*12f0*/  LDG.E.128 R36, desc[UR14][R184.64+0x1c000] ;  /* 0x01c0000eb8247981 */ /* 0x000f68000c1e1d00 */
[----:B------:R-:W5:Y:S04]  /*1300*/  LDG.E.128 R32, desc[UR14][R184.64+0x4040] ;  /* 0x0040400eb8207981 */ /* 0x000f68000c1e1d00 */
[----:B------:R-:W5:Y:S04]  /*1310*/  LDG.E.128 R108, desc[UR14][R184.64+0xc040] ;  /* 0x00c0400eb86c7981 */ /* 0x000f68000c1e1d00 */
[----:B------:R-:W5:Y:S01]  /*1320*/  LDG.E.128 R100, desc[UR14][R184.64+0x18040] ;  /* 0x0180400eb8647981 */ /* 0x000f62000c1e1d00 */
[----:B--2---:R-:W-:Y:S01]  /*1330*/  FFMA R64, RZ, R28, R65 ;  /* 0x0000001cff407223 */ /* 0x004fe20000000041 */
[----:B------:R-:W-:Y:S01]  /*1340*/  FFMA R65, RZ, R29, R66 ;  /* 0x0000001dff417223 */ /* 0x000fe20000000042 */
[----:B------:R-:W-:Y:S01]  /*1350*/  FFMA R66, RZ, R30, R67 ;  /* 0x0000001eff427223 */ /* 0x000fe20000000043 */
[----:B------:R-:W-:Y:S01]  /*1360*/  FFMA R67, RZ, R31, R60 ;  /* 0x0000001fff437223 */ /* 0x000fe2000000003c */
[----:B---3--:R-:W-:Y:S01]  /*1370*/  FFMA R60, RZ, R24, R61 ;  /* 0x00000018ff3c7223 */ /* 0x008fe2000000003d */
[----:B------:R-:W-:Y:S01]  /*1380*/  FFMA R61, RZ, R25, R62 ;  /* 0x00000019ff3d7223 */ /* 0x000fe2000000003e */
[----:B------:R-:W-:Y:S01]  /*1390*/  FFMA R62, RZ, R26, R63 ;  /* 0x0000001aff3e7223 */ /* 0x000fe2000000003f */
[----:B------:R-:W-:Y:S01]  /*13a0*/  FFMA R63, RZ, R27, R96 ;  /* 0x0000001bff3f7223 */ /* 0x000fe20000000060 */
[----:B------:R-:W2:Y:S04]  /*13b0*/  LDG.E.128 R28, desc[UR14][R184.64+0x40] ;  /* 0x0000400eb81c7981 */ /* 0x000ea8000c1e1d00 */
[----:B------:R-:W3:Y:S01]  /*13c0*/  LDG.E.128 R24, desc[UR14][R184.64+0x8040] ;  /* 0x0080400eb8187981 */ /* 0x000ee2000c1e1d00 */
[----:B----4-:R-:W-:Y:S01]  /*13d0*/  FFMA R56, RZ, R56, R89 ;  /* 0x00000038ff387223 */ /* 0x010fe20000000059 */
[----:B------:R-:W-:Y:S01]  /*13e0*/  FFMA R57, RZ, R57, R90 ;  /* 0x00000039ff397223 */ /* 0x000fe2000000005a */
[----:B------:R-:W-:Y:S01]  /*13f0*/  FFMA R58, RZ, R58, R87 ;  /* 0x0000003aff3a7223 */ /* 0x000fe20000000057 */
[----:B------:R-:W-:Y:S01]  /*1400*/  FFMA R59, RZ, R59, R88 ;  /* 0x0000003bff3b7223 */ /* 0x000fe20000000058 */
[----:B-----5:R-:W-:Y:S01]  /*1410*/  FFMA R52, RZ, R52, R94 ;  /* 0x00000034ff347223 */ /* 0x020fe2000000005e */
[----:B------:R-:W-:Y:S01]  /*1420*/  FFMA R53, RZ, R53, R92 ;  /* 0x00000035ff357223 */ /* 0x000fe2000000005c */
        /* <DEDUP_REMOVED lines=22> */
[----:B------:R0:W-:Y:S04]  /*1590*/  STG.E.128 desc[UR14][R184.64], R64 ;  /* 0x00000040b8007986 */ /* 0x0001e8000c101d0e */
        /* <DEDUP_REMOVED lines=8> */
[----:B------:R-:W3:Y:S04]  /*1620*/  LDG.E.128 R88, desc[UR14][R184.64+0x10040] ;  /* 0x0100400eb8587981 */ /* 0x000ee8000c1e1d00 */
[----:B------:R-:W3:Y:S04]  /*1630*/  LDG.E.128 R84, desc[UR14][R184.64+0x14040] ;  /* 0x0140400eb8547981 */ /* 0x000ee8000c1e1d00 */
[----:B------:R-:W3:Y:S04]  /*1640*/  LDG.E.128 R96, desc[UR14][R184.64+0x1c040] ;  /* 0x01c0400eb8607981 */ /* 0x000ee8000c1e1d00 */
[----:B------:R-:W3:Y:S04]  /*1650*/  LDG.E.128 R92, desc[UR14][R184.64+0x80] ;  /* 0x0000800eb85c7981 */ /* 0x000ee8000c1e1d00 */
[----:B------:R-:W3:Y:S04]  /*1660*/  LDG.E.128 R80, desc[UR14][R184.64+0x4080] ;  /* 0x0040800eb8507981 */ /* 0x000ee8000c1e1d00 */
[----:B------:R-:W3:Y:S04]  /*1670*/  LDG.E.128 R76, desc[UR14][R184.64+0x8080] ;  /* 0x0080800eb84c7981 */ /* 0x000ee8000c1e1d00 */
[----:B------:R-:W3:Y:S04]  /*1680*/  LDG.E.128 R72, desc[UR14][R184.64+0xc080] ;  /* 0x00c0800eb8487981 */ /* 0x000ee8000c1e1d00 */
[----:B0-----:R-:W3:Y:S04]  /*1690*/  LDG.E.128 R64, desc[UR14][R184.64+0x14080] ;  /* 0x0140800eb8407981 */ /* 0x001ee8000c1e1d00 */
[----:B-1----:R-:W3:Y:S04]  /*16a0*/  LDG.E.128 R60, desc[UR14][R184.64+0x18080] ;  /* 0x0180800eb83c7981 */ /* 0x002ee8000c1e1d00 */
[----:B----4-:R-:W4:Y:S04]  /*16b0*/  LDG.E.128 R56, desc[UR14][R184.64+0x1c080] ;  /* 0x01c0800eb8387981 */ /* 0x010f28000c1e1d00 */
[----:B-----5:R-:W5:Y:S04]  /*16c0*/  LDG.E.128 R52, desc[UR14][R184.64+0xc0] ;  /* 0x0000c00eb8347981 */ /* 0x020f68000c1e1d00 */
        /* <DEDUP_REMOVED lines=13> */
[----:B------:R0:W-:Y:S04]  /*17a0*/  STG.E.128 desc[UR14][R184.64+0x40], R28 ;  /* 0x0000401cb8007986 */ /* 0x0001e8000c101d0e */
[----:B------:R1:W-:Y:S04]  /*17b0*/  STG.E.128 desc[UR14][R184.64+0x8040], R24 ;  /* 0x00804018b8007986 */ /* 0x0003e8000c101d0e */
[----:B------:R-:W2:Y:S04]  /*17c0*/  LDG.E.128 R68, desc[UR14][R184.64+0x10080] ;  /* 0x0100800eb8447981 */ /* 0x000ea8000c1e1d00 */
[----:B0-----:R-:W3:Y:S04]  /*17d0*/  LDG.E.128 R28, desc[UR14][R184.64+0x180c0] ;  /* 0x0180c00eb81c7981 */ /* 0x001ee8000c1e1d00 */
[----:B-1----:R-:W3:Y:S01]  /*17e0*/  LDG.E.128 R24, desc[UR14][R184.64+0x1c0c0] ;  /* 0x01c0c00eb8187981 */ /* 0x002ee2000c1e1d00 */
        /* <DEDUP_REMOVED lines=8> */
[----:B------:R-:W-:Y:S04]  /*1870*/  STG.E.128 desc[UR14][R184.64+0xc040], R108 ;  /* 0x00c0406cb8007986 */ /* 0x000fe8000c101d0e */
[----:B------:R-:W-:Y:S01]  /*1880*/  STG.E.128 desc[UR14][R184.64+0x18040], R100 ;  /* 0x01804064b8007986 */ /* 0x000fe2000c101d0e */
        /* <DEDUP_REMOVED lines=79> */
[----:B------:R-:W-:Y:S01]  /*1d80*/  STG.E.128 desc[UR14][R184.64+0x140c0], R32 ;  /* 0x0140c020b8007986 */ /* 0x000fe2000c101d0e */
        /* <DEDUP_REMOVED lines=14> */
[----:B------:R-:W-:Y:S01]  /*1e70*/  STG.E.128 desc[UR14][R184.64+0x1c0c0], R24 ;  /* 0x01c0c018b8007986 */ /* 0x000fe2000c101d0e */
[----:B------:R-:W-:Y:S05]  /*1e80*/  EXIT ;  /* 0x000000000000794d */ /* 0x000fea0003800000 */
.L_x_2:
[----:B------:R-:W-:-:S00]  /*1e90*/  BRA `(.L_x_2) ;  /* 0xfffffffc00fc7947 */ /* 0x000fc0000383ffff */
[----:B------:R-:W-:-:S00]  /*1ea0*/  NOP ;  /* 0x0000000000007918 */ /* 0x000fc00000000000 */
        /* <DEDUP_REMOVED lines=13> */
.L_x_3:


//--------------------- .nv.shared._Z8sgemm_10ILi128ELi128ELi16ELi64ELi64ELi4ELi8ELi4ELi128EEvPfS0_S0_ --------------------------
	.section	.nv.shared._Z8sgemm_10ILi128ELi128ELi16ELi64ELi64ELi4ELi8ELi4ELi128EEvPfS0_S0_,"aw",@nobits
	.sectionflags	@""
	.align	4
.nv.shared._Z8sgemm_10ILi128ELi128ELi16ELi64ELi64ELi4ELi8ELi4ELi128EEvPfS0_S0_:
	.zero		17408


//--------------------- .nv.shared.reserved.0     --------------------------
	.section	.nv.shared.reserved.0,"aw",@nobits
	.weak		__nv_reservedSMEM_offset_0_alias
	.size		__nv_reservedSMEM_offset_0_alias, 0, 64
	.other		__nv_reservedSMEM_offset_0_alias,@"STO_CUDA_RESERVED_SHARED STV_DEFAULT"
__nv_reservedSMEM_offset_0_alias:
	.zero		0
	.zero		64


//--------------------- .nv.constant0._Z8sgemm_10ILi128ELi128ELi16ELi64ELi64ELi4ELi8ELi4ELi128EEvPfS0_S0_ --------------------------
	.section	.nv.constant0._Z8sgemm_10ILi128ELi128ELi16ELi64ELi64ELi4ELi8ELi4ELi128EEvPfS0_S0_,"a",@progbits
	.sectionflags	@""
	.align	4
.nv.constant0._Z8sgemm_10ILi128ELi128ELi16ELi64ELi64ELi4ELi8ELi4ELi128EEvPfS0_S0_:
	.zero		920


//--------------------- SYMBOLS --------------------------

	.type		.nv.reservedSmem.offset0,@object
	.size		.nv.reservedSmem.offset0,0x4
	.type		.nv.reservedSmem.cap,@object
	.size		.nv.reservedSmem.cap,0x4
